	.headerflags	@"EF_CUDA_TEXMODE_UNIFIED EF_CUDA_64BIT_ADDRESS EF_CUDA_ACCELERATORS EF_CUDA_SM90 EF_CUDA_VIRTUAL_SM(EF_CUDA_SM90)"
	.elftype	@"ET_EXEC"


//--------------------- .nv.info                  --------------------------
	.section	.nv.info,"",@"SHT_CUDA_INFO"
	.align	4


	//----- nvinfo : EIATTR_REGCOUNT
	.align		4
        /*0000*/ 	.byte	0x04, 0x2f
        /*0002*/ 	.short	(.L_1 - .L_0)
	.align		4
.L_0:
        /*0004*/ 	.word	index@(triton_poi_fused_native_layer_norm_8)
        /*0008*/ 	.word	0x0000001a


	//----- nvinfo : EIATTR_MIN_STACK_SIZE
	.align		4
.L_1:
        /*000c*/ 	.byte	0x04, 0x12
        /*000e*/ 	.short	(.L_3 - .L_2)
	.align		4
.L_2:
        /*0010*/ 	.word	index@(triton_poi_fused_native_layer_norm_8)
        /*0014*/ 	.word	0x00000000


	//----- nvinfo : EIATTR_FRAME_SIZE
	.align		4
.L_3:
        /*0018*/ 	.byte	0x04, 0x11
        /*001a*/ 	.short	(.L_5 - .L_4)
	.align		4
.L_4:
        /*001c*/ 	.word	index@(triton_poi_fused_native_layer_norm_8)
        /*0020*/ 	.word	0x00000000


	//----- nvinfo : EIATTR_MIN_STACK_SIZE
	.align		4
.L_5:
        /*0024*/ 	.byte	0x04, 0x12
        /*0026*/ 	.short	(.L_7 - .L_6)
	.align		4
.L_6:
        /*0028*/ 	.word	index@(triton_poi_fused_native_layer_norm_8)
        /*002c*/ 	.word	0x00000000
.L_7:


//--------------------- .nv.info.triton_poi_fused_native_layer_norm_8 --------------------------
	.section	.nv.info.triton_poi_fused_native_layer_norm_8,"",@"SHT_CUDA_INFO"
	.sectionflags	@""
	.align	4


	//----- nvinfo : EIATTR_CUDA_API_VERSION
	.align		4
        /*0000*/ 	.byte	0x04, 0x37
        /*0002*/ 	.short	(.L_9 - .L_8)
.L_8:
        /*0004*/ 	.word	0x0000007c


	//----- nvinfo : EIATTR_KPARAM_INFO
	.align		4
.L_9:
        /*0008*/ 	.byte	0x04, 0x17
        /*000a*/ 	.short	(.L_11 - .L_10)
.L_10:
        /*000c*/ 	.word	0x00000000
        /*0010*/ 	.short	0x0006
        /*0012*/ 	.short	0x0030
        /*0014*/ 	.byte	0x00, 0xf0, 0x11, 0x00


	//----- nvinfo : EIATTR_KPARAM_INFO
	.align		4
.L_11:
        /*0018*/ 	.byte	0x04, 0x17
        /*001a*/ 	.short	(.L_13 - .L_12)
.L_12:
        /*001c*/ 	.word	0x00000000
        /*0020*/ 	.short	0x0005
        /*0022*/ 	.short	0x0028
        /*0024*/ 	.byte	0x00, 0xf4, 0x21, 0x00


	//----- nvinfo : EIATTR_KPARAM_INFO
	.align		4
.L_13:
        /*0028*/ 	.byte	0x04, 0x17
        /*002a*/ 	.short	(.L_15 - .L_14)
.L_14:
        /*002c*/ 	.word	0x00000000
        /*0030*/ 	.short	0x0004
        /*0032*/ 	.short	0x0020
        /*0034*/ 	.byte	0x00, 0xf4, 0x21, 0x00


	//----- nvinfo : EIATTR_KPARAM_INFO
	.align		4
.L_15:
        /*0038*/ 	.byte	0x04, 0x17
        /*003a*/ 	.short	(.L_17 - .L_16)
.L_16:
        /*003c*/ 	.word	0x00000000
        /*0040*/ 	.short	0x0003
        /*0042*/ 	.short	0x0018
        /*0044*/ 	.byte	0x00, 0xf4, 0x21, 0x00


	//----- nvinfo : EIATTR_KPARAM_INFO
	.align		4
.L_17:
        /*0048*/ 	.byte	0x04, 0x17
        /*004a*/ 	.short	(.L_19 - .L_18)
.L_18:
        /*004c*/ 	.word	0x00000000
        /*0050*/ 	.short	0x0002
        /*0052*/ 	.short	0x0010
        /*0054*/ 	.byte	0x00, 0xf4, 0x21, 0x00


	//----- nvinfo : EIATTR_KPARAM_INFO
	.align		4
.L_19:
        /*0058*/ 	.byte	0x04, 0x17
        /*005a*/ 	.short	(.L_21 - .L_20)
.L_20:
        /*005c*/ 	.word	0x00000000
        /*0060*/ 	.short	0x0001
        /*0062*/ 	.short	0x0008
        /*0064*/ 	.byte	0x00, 0xf4, 0x21, 0x00


	//----- nvinfo : EIATTR_KPARAM_INFO
	.align		4
.L_21:
        /*0068*/ 	.byte	0x04, 0x17
        /*006a*/ 	.short	(.L_23 - .L_22)
.L_22:
        /*006c*/ 	.word	0x00000000
        /*0070*/ 	.short	0x0000
        /*0072*/ 	.short	0x0000
        /*0074*/ 	.byte	0x00, 0xf4, 0x21, 0x00


	//----- nvinfo : EIATTR_SPARSE_MMA_MASK
	.align		4
.L_23:
        /*0078*/ 	.byte	0x03, 0x50
        /*007a*/ 	.short	0x0000


	//----- nvinfo : EIATTR_MAXREG_COUNT
	.align		4
        /*007c*/ 	.byte	0x03, 0x1b
        /*007e*/ 	.short	0x00ff


	//----- nvinfo : EIATTR_EXIT_INSTR_OFFSETS
	.align		4
        /*0080*/ 	.byte	0x04, 0x1c
        /*0082*/ 	.short	(.L_25 - .L_24)


	//   ....[0]....
.L_24:
        /*0084*/ 	.word	0x000002d0


	//   ....[1]....
        /*0088*/ 	.word	0x000002f0


	//----- nvinfo : EIATTR_REQNTID
	.align		4
.L_25:
        /*008c*/ 	.byte	0x04, 0x10
        /*008e*/ 	.short	(.L_27 - .L_26)
.L_26:
        /*0090*/ 	.word	0x00000020
        /*0094*/ 	.word	0x00000001
        /*0098*/ 	.word	0x00000001


	//----- nvinfo : EIATTR_CBANK_PARAM_SIZE
	.align		4
.L_27:
        /*009c*/ 	.byte	0x03, 0x19
        /*009e*/ 	.short	0x0034


	//----- nvinfo : EIATTR_PARAM_CBANK
	.align		4
        /*00a0*/ 	.byte	0x04, 0x0a
        /*00a2*/ 	.short	(.L_29 - .L_28)
	.align		4
.L_28:
        /*00a4*/ 	.word	index@(.nv.constant0.triton_poi_fused_native_layer_norm_8)
        /*00a8*/ 	.short	0x0210
        /*00aa*/ 	.short	0x0034


	//----- nvinfo : EIATTR_SW_WAR
	.align		4
.L_29:
        /*00ac*/ 	.byte	0x04, 0x36
        /*00ae*/ 	.short	(.L_31 - .L_30)
.L_30:
        /*00b0*/ 	.word	0x00000008
.L_31:


//--------------------- .nv.callgraph             --------------------------
	.section	.nv.callgraph,"",@"SHT_CUDA_CALLGRAPH"
	.align	4
	.sectionentsize	8
	.align		4
        /*0000*/ 	.word	0x00000000
	.align		4
        /*0004*/ 	.word	0xffffffff
	.align		4
        /*0008*/ 	.word	0x00000000
	.align		4
        /*000c*/ 	.word	0xfffffffe
	.align		4
        /*0010*/ 	.word	0x00000000
	.align		4
        /*0014*/ 	.word	0xfffffffd
	.align		4
        /*0018*/ 	.word	0x00000000
	.align		4
        /*001c*/ 	.word	0xfffffffc


//--------------------- .text.triton_poi_fused_native_layer_norm_8 --------------------------
	.section	.text.triton_poi_fused_native_layer_norm_8,"ax",@progbits
	.align	128
        .global         triton_poi_fused_native_layer_norm_8
        .type           triton_poi_fused_native_layer_norm_8,@function
        .size           triton_poi_fused_native_layer_norm_8,(.L_x_1 - triton_poi_fused_native_layer_norm_8)
        .other          triton_poi_fused_native_layer_norm_8,@"STO_CUDA_ENTRY STV_DEFAULT"
triton_poi_fused_native_layer_norm_8:
.text.triton_poi_fused_native_layer_norm_8:
[----:B------:R-:W0:Y:S01]  /*0000*/  LDC R1, c[0x0][0x28] ;  /* 0x00000a00ff017b82 */ /* 0x000e220000000800 */
[----:B------:R-:W1:Y:S07]  /*0010*/  S2R R0, SR_TID.X ;  /* 0x0000000000007919 */ /* 0x000e6e0000002100 */
[----:B------:R-:W2:Y:S01]  /*0020*/  LDC.64 R4, c[0x0][0x218] ;  /* 0x00008600ff047b82 */ /* 0x000ea20000000a00 */
[----:B------:R-:W-:Y:S01]  /*0030*/  IMAD.MOV.U32 R21, RZ, RZ, RZ ;  /* 0x000000ffff157224 */ /* 0x000fe200078e00ff */
[----:B------:R-:W-:Y:S01]  /*0040*/  CS2R R18, SRZ ;  /* 0x0000000000127805 */ /* 0x000fe2000001ff00 */
[----:B------:R-:W3:Y:S05]  /*0050*/  S2R R13, SR_CTAID.X ;  /* 0x00000000000d7919 */ /* 0x000eea0000002500 */
[----:B------:R-:W4:Y:S01]  /*0060*/  LDC.64 R2, c[0x0][0x210] ;  /* 0x00008400ff027b82 */ /* 0x000f220000000a00 */
[----:B------:R-:W-:-:S07]  /*0070*/  ULDC.64 UR4, c[0x0][0x208] ;  /* 0x0000820000047ab9 */ /* 0x000fce0000000a00 */
[----:B------:R-:W5:Y:S08]  /*0080*/  LDC.64 R6, c[0x0][0x220] ;  /* 0x00008800ff067b82 */ /* 0x000f700000000a00 */
[----:B------:R-:W5:Y:S01]  /*0090*/  LDC.64 R8, c[0x0][0x228] ;  /* 0x00008a00ff087b82 */ /* 0x000f620000000a00 */
[----:B-1----:R-:W-:-:S07]  /*00a0*/  SHF.L.U32 R0, R0, 0x1, RZ ;  /* 0x0000000100007819 */ /* 0x002fce00000006ff */
[----:B------:R-:W1:Y:S01]  /*00b0*/  LDC.64 R10, c[0x0][0x230] ;  /* 0x00008c00ff0a7b82 */ /* 0x000e620000000a00 */
[----:B------:R-:W-:-:S04]  /*00c0*/  LOP3.LUT R0, R0, 0x3e, RZ, 0xc0, !PT ;  /* 0x0000003e00007812 */ /* 0x000fc800078ec0ff */
[----:B---3--:R-:W-:-:S04]  /*00d0*/  LEA R13, R13, R0, 0x6 ;  /* 0x000000000d0d7211 */ /* 0x008fc800078e30ff */
[----:B------:R-:W-:Y:S01]  /*00e0*/  SHF.R.S32.HI R0, RZ, 0x1f, R13 ;  /* 0x0000001fff007819 */ /* 0x000fe2000001140d */
[----:B------:R-:W-:Y:S01]  /*00f0*/  HFMA2.MMA R14, -RZ, RZ, 0, 0 ;  /* 0x00000000ff0e7435 */ /* 0x000fe200000001ff */
[C---:B------:R-:W-:Y:S01]  /*0100*/  ISETP.GE.AND P0, PT, R13.reuse, 0x40, PT ;  /* 0x000000400d00780c */ /* 0x040fe20003f06270 */
[----:B----4-:R-:W-:Y:S01]  /*0110*/  IMAD.WIDE R2, R13, 0x4, R2 ;  /* 0x000000040d027825 */ /* 0x010fe200078e0202 */
[----:B------:R-:W-:-:S04]  /*0120*/  LEA.HI R0, R0, R13, RZ, 0x2 ;  /* 0x0000000d00007211 */ /* 0x000fc800078f10ff */
[----:B------:R-:W-:Y:S02]  /*0130*/  LOP3.LUT R12, R0, 0xfffffffc, RZ, 0xc0, !PT ;  /* 0xfffffffc000c7812 */ /* 0x000fe400078ec0ff */
[----:B------:R-:W-:Y:S01]  /*0140*/  SHF.R.S32.HI R15, RZ, 0x2, R0 ;  /* 0x00000002ff0f7819 */ /* 0x000fe20000011400 */
[----:B------:R-:W-:Y:S02]  /*0150*/  HFMA2.MMA R0, -RZ, RZ, 0, 0 ;  /* 0x00000000ff007435 */ /* 0x000fe400000001ff */
[----:B------:R-:W-:Y:S02]  /*0160*/  IMAD.IADD R17, R13, 0x1, -R12 ;  /* 0x000000010d117824 */ /* 0x000fe400078e0a0c */
[C---:B--2---:R-:W-:Y:S01]  /*0170*/  IMAD.WIDE R4, R15.reuse, 0x4, R4 ;  /* 0x000000040f047825 */ /* 0x044fe200078e0204 */
[----:B------:R-:W-:Y:S01]  /*0180*/  MOV R12, RZ ;  /* 0x000000ff000c7202 */ /* 0x000fe20000000f00 */
[----:B------:R2:W3:Y:S02]  /*0190*/  @!P0 LDG.E.64 R18, desc[UR4][R2.64] ;  /* 0x0000000402128981 */ /* 0x0004e4000c1e1b00 */
[----:B-----5:R-:W-:-:S02]  /*01a0*/  IMAD.WIDE R6, R15, 0x4, R6 ;  /* 0x000000040f067825 */ /* 0x020fc400078e0206 */
[----:B------:R-:W3:Y:S01]  /*01b0*/  @!P0 LDG.E.EL R21, desc[UR4][R4.64] ;  /* 0x0000000404158981 */ /* 0x000ee2000c2e1900 */
[----:B------:R-:W-:Y:S01]  /*01c0*/  CS2R R22, SRZ ;  /* 0x0000000000167805 */ /* 0x000fe2000001ff00 */
[C---:B0-----:R-:W-:Y:S02]  /*01d0*/  IMAD.WIDE R8, R17.reuse, 0x4, R8 ;  /* 0x0000000411087825 */ /* 0x041fe400078e0208 */
[----:B------:R-:W4:Y:S02]  /*01e0*/  @!P0 LDG.E.EL R0, desc[UR4][R4.64] ;  /* 0x0000000404008981 */ /* 0x000f24000c2e1900 */
[----:B-1----:R-:W-:Y:S01]  /*01f0*/  IMAD.WIDE R10, R17, 0x4, R10 ;  /* 0x00000004110a7825 */ /* 0x002fe200078e020a */
[----:B------:R-:W-:Y:S01]  /*0200*/  CS2R R16, SRZ ;  /* 0x0000000000107805 */ /* 0x000fe2000001ff00 */
[----:B------:R-:W5:Y:S01]  /*0210*/  @!P0 LDG.E.EL R12, desc[UR4][R6.64] ;  /* 0x00000004060c8981 */ /* 0x000f62000c2e1900 */
[----:B--2---:R-:W0:Y:S03]  /*0220*/  LDC.64 R2, c[0x0][0x238] ;  /* 0x00008e00ff027b82 */ /* 0x004e260000000a00 */
[----:B------:R-:W2:Y:S04]  /*0230*/  @!P0 LDG.E.EL R14, desc[UR4][R6.64] ;  /* 0x00000004060e8981 */ /* 0x000ea8000c2e1900 */
[----:B------:R-:W2:Y:S04]  /*0240*/  @!P0 LDG.E.EL.64 R16, desc[UR4][R8.64] ;  /* 0x0000000408108981 */ /* 0x000ea8000c2e1b00 */
[----:B------:R-:W2:Y:S01]  /*0250*/  @!P0 LDG.E.EL.64 R22, desc[UR4][R10.64] ;  /* 0x000000040a168981 */ /* 0x000ea2000c2e1b00 */
[----:B0-----:R-:W-:-:S04]  /*0260*/  IMAD.WIDE R2, R13, 0x4, R2 ;  /* 0x000000040d027825 */ /* 0x001fc800078e0202 */
[----:B---3--:R-:W-:Y:S01]  /*0270*/  FADD R21, -R21, R18 ;  /* 0x0000001215157221 */ /* 0x008fe20000000100 */
[----:B----4-:R-:W-:-:S03]  /*0280*/  FADD R19, -R0, R19 ;  /* 0x0000001300137221 */ /* 0x010fc60000000100 */
[----:B-----5:R-:W-:Y:S01]  /*0290*/  FMUL R21, R21, R12 ;  /* 0x0000000c15157220 */ /* 0x020fe20000400000 */
[----:B--2---:R-:W-:-:S03]  /*02a0*/  FMUL R14, R19, R14 ;  /* 0x0000000e130e7220 */ /* 0x004fc60000400000 */
[----:B------:R-:W-:Y:S01]  /*02b0*/  FFMA R16, R21, R16, R22 ;  /* 0x0000001015107223 */ /* 0x000fe20000000016 */
[----:B------:R-:W-:Y:S01]  /*02c0*/  FFMA R17, R14, R17, R23 ;  /* 0x000000110e117223 */ /* 0x000fe20000000017 */
[----:B------:R-:W-:Y:S06]  /*02d0*/  @P0 EXIT ;  /* 0x000000000000094d */ /* 0x000fec0003800000 */
[----:B------:R-:W-:Y:S01]  /*02e0*/  STG.E.64 desc[UR4][R2.64], R16 ;  /* 0x0000001002007986 */ /* 0x000fe2000c101b04 */
[----:B------:R-:W-:Y:S05]  /*02f0*/  EXIT ;  /* 0x000000000000794d */ /* 0x000fea0003800000 */
.L_x_0:
[----:B------:R-:W-:-:S00]  /*0300*/  BRA `(.L_x_0) ;  /* 0xfffffffc00fc7947 */ /* 0x000fc0000383ffff */
[----:B------:R-:W-:-:S00]  /*0310*/  NOP ;  /* 0x0000000000007918 */ /* 0x000fc00000000000 */
        /* <DEDUP_REMOVED lines=14> */
.L_x_1:


//--------------------- .nv.constant0.triton_poi_fused_native_layer_norm_8 --------------------------
	.section	.nv.constant0.triton_poi_fused_native_layer_norm_8,"a",@progbits
	.sectionflags	@""
	.align	4
.nv.constant0.triton_poi_fused_native_layer_norm_8:
	.zero		580
